	.headerflags	@"EF_CUDA_TEXMODE_UNIFIED EF_CUDA_64BIT_ADDRESS EF_CUDA_ACCELERATORS EF_CUDA_SM90 EF_CUDA_VIRTUAL_SM(EF_CUDA_SM90)"
	.elftype	@"ET_EXEC"


//--------------------- .nv.info                  --------------------------
	.section	.nv.info,"",@"SHT_CUDA_INFO"
	.align	4


	//----- nvinfo : EIATTR_REGCOUNT
	.align		4
        /*0000*/ 	.byte	0x04, 0x2f
        /*0002*/ 	.short	(.L_1 - .L_0)
	.align		4
.L_0:
        /*0004*/ 	.word	index@(triton_red_fused_mv_4)
        /*0008*/ 	.word	0x00000017


	//----- nvinfo : EIATTR_MIN_STACK_SIZE
	.align		4
.L_1:
        /*000c*/ 	.byte	0x04, 0x12
        /*000e*/ 	.short	(.L_3 - .L_2)
	.align		4
.L_2:
        /*0010*/ 	.word	index@(triton_red_fused_mv_4)
        /*0014*/ 	.word	0x00000000


	//----- nvinfo : EIATTR_FRAME_SIZE
	.align		4
.L_3:
        /*0018*/ 	.byte	0x04, 0x11
        /*001a*/ 	.short	(.L_5 - .L_4)
	.align		4
.L_4:
        /*001c*/ 	.word	index@(triton_red_fused_mv_4)
        /*0020*/ 	.word	0x00000000


	//----- nvinfo : EIATTR_MIN_STACK_SIZE
	.align		4
.L_5:
        /*0024*/ 	.byte	0x04, 0x12
        /*0026*/ 	.short	(.L_7 - .L_6)
	.align		4
.L_6:
        /*0028*/ 	.word	index@(triton_red_fused_mv_4)
        /*002c*/ 	.word	0x00000000
.L_7:


//--------------------- .nv.info.triton_red_fused_mv_4 --------------------------
	.section	.nv.info.triton_red_fused_mv_4,"",@"SHT_CUDA_INFO"
	.sectionflags	@""
	.align	4


	//----- nvinfo : EIATTR_CUDA_API_VERSION
	.align		4
        /*0000*/ 	.byte	0x04, 0x37
        /*0002*/ 	.short	(.L_9 - .L_8)
.L_8:
        /*0004*/ 	.word	0x0000007c


	//----- nvinfo : EIATTR_KPARAM_INFO
	.align		4
.L_9:
        /*0008*/ 	.byte	0x04, 0x17
        /*000a*/ 	.short	(.L_11 - .L_10)
.L_10:
        /*000c*/ 	.word	0x00000000
        /*0010*/ 	.short	0x0004
        /*0012*/ 	.short	0x001c
        /*0014*/ 	.byte	0x00, 0xf0, 0x11, 0x00


	//----- nvinfo : EIATTR_KPARAM_INFO
	.align		4
.L_11:
        /*0018*/ 	.byte	0x04, 0x17
        /*001a*/ 	.short	(.L_13 - .L_12)
.L_12:
        /*001c*/ 	.word	0x00000000
        /*0020*/ 	.short	0x0003
        /*0022*/ 	.short	0x0018
        /*0024*/ 	.byte	0x00, 0xf0, 0x11, 0x00


	//----- nvinfo : EIATTR_KPARAM_INFO
	.align		4
.L_13:
        /*0028*/ 	.byte	0x04, 0x17
        /*002a*/ 	.short	(.L_15 - .L_14)
.L_14:
        /*002c*/ 	.word	0x00000000
        /*0030*/ 	.short	0x0002
        /*0032*/ 	.short	0x0010
        /*0034*/ 	.byte	0x00, 0xf4, 0x21, 0x00


	//----- nvinfo : EIATTR_KPARAM_INFO
	.align		4
.L_15:
        /*0038*/ 	.byte	0x04, 0x17
        /*003a*/ 	.short	(.L_17 - .L_16)
.L_16:
        /*003c*/ 	.word	0x00000000
        /*0040*/ 	.short	0x0001
        /*0042*/ 	.short	0x0008
        /*0044*/ 	.byte	0x00, 0xf4, 0x21, 0x00


	//----- nvinfo : EIATTR_KPARAM_INFO
	.align		4
.L_17:
        /*0048*/ 	.byte	0x04, 0x17
        /*004a*/ 	.short	(.L_19 - .L_18)
.L_18:
        /*004c*/ 	.word	0x00000000
        /*0050*/ 	.short	0x0000
        /*0052*/ 	.short	0x0000
        /*0054*/ 	.byte	0x00, 0xf4, 0x21, 0x00


	//----- nvinfo : EIATTR_SPARSE_MMA_MASK
	.align		4
.L_19:
        /*0058*/ 	.byte	0x03, 0x50
        /*005a*/ 	.short	0x0000


	//----- nvinfo : EIATTR_MAXREG_COUNT
	.align		4
        /*005c*/ 	.byte	0x03, 0x1b
        /*005e*/ 	.short	0x0080


	//----- nvinfo : EIATTR_COOP_GROUP_MASK_REGIDS
	.align		4
        /*0060*/ 	.byte	0x04, 0x29
        /*0062*/ 	.short	(.L_21 - .L_20)


	//   ....[0]....
.L_20:
        /*0064*/ 	.word	0xffffffff


	//   ....[1]....
        /*0068*/ 	.word	0xffffffff


	//   ....[2]....
        /*006c*/ 	.word	0xffffffff


	//   ....[3]....
        /*0070*/ 	.word	0xffffffff


	//   ....[4]....
        /*0074*/ 	.word	0xffffffff


	//   ....[5]....
        /*0078*/ 	.word	0xffffffff


	//   ....[6]....
        /*007c*/ 	.word	0xffffffff


	//   ....[7]....
        /*0080*/ 	.word	0xffffffff


	//   ....[8]....
        /*0084*/ 	.word	0xffffffff


	//----- nvinfo : EIATTR_COOP_GROUP_INSTR_OFFSETS
	.align		4
.L_21:
        /*0088*/ 	.byte	0x04, 0x28
        /*008a*/ 	.short	(.L_23 - .L_22)


	//   ....[0]....
.L_22:
        /*008c*/ 	.word	0x00000290


	//   ....[1]....
        /*0090*/ 	.word	0x000002c0


	//   ....[2]....
        /*0094*/ 	.word	0x000002f0


	//   ....[3]....
        /*0098*/ 	.word	0x00000310


	//   ....[4]....
        /*009c*/ 	.word	0x00000330


	//   ....[5]....
        /*00a0*/ 	.word	0x000003c0


	//   ....[6]....
        /*00a4*/ 	.word	0x000003e0


	//   ....[7]....
        /*00a8*/ 	.word	0x00000400


	//   ....[8]....
        /*00ac*/ 	.word	0x00000420


	//----- nvinfo : EIATTR_EXIT_INSTR_OFFSETS
	.align		4
.L_23:
        /*00b0*/ 	.byte	0x04, 0x1c
        /*00b2*/ 	.short	(.L_25 - .L_24)


	//   ....[0]....
.L_24:
        /*00b4*/ 	.word	0x00000460


	//   ....[1]....
        /*00b8*/ 	.word	0x000004b0


	//----- nvinfo : EIATTR_REQNTID
	.align		4
.L_25:
        /*00bc*/ 	.byte	0x04, 0x10
        /*00be*/ 	.short	(.L_27 - .L_26)
.L_26:
        /*00c0*/ 	.word	0x00000200
        /*00c4*/ 	.word	0x00000001
        /*00c8*/ 	.word	0x00000001


	//----- nvinfo : EIATTR_CBANK_PARAM_SIZE
	.align		4
.L_27:
        /*00cc*/ 	.byte	0x03, 0x19
        /*00ce*/ 	.short	0x0020


	//----- nvinfo : EIATTR_PARAM_CBANK
	.align		4
        /*00d0*/ 	.byte	0x04, 0x0a
        /*00d2*/ 	.short	(.L_29 - .L_28)
	.align		4
.L_28:
        /*00d4*/ 	.word	index@(.nv.constant0.triton_red_fused_mv_4)
        /*00d8*/ 	.short	0x0210
        /*00da*/ 	.short	0x0020


	//----- nvinfo : EIATTR_SW_WAR
	.align		4
.L_29:
        /*00dc*/ 	.byte	0x04, 0x36
        /*00de*/ 	.short	(.L_31 - .L_30)
.L_30:
        /*00e0*/ 	.word	0x00000008
.L_31:


//--------------------- .nv.callgraph             --------------------------
	.section	.nv.callgraph,"",@"SHT_CUDA_CALLGRAPH"
	.align	4
	.sectionentsize	8
	.align		4
        /*0000*/ 	.word	0x00000000
	.align		4
        /*0004*/ 	.word	0xffffffff
	.align		4
        /*0008*/ 	.word	0x00000000
	.align		4
        /*000c*/ 	.word	0xfffffffe
	.align		4
        /*0010*/ 	.word	0x00000000
	.align		4
        /*0014*/ 	.word	0xfffffffd
	.align		4
        /*0018*/ 	.word	0x00000000
	.align		4
        /*001c*/ 	.word	0xfffffffc


//--------------------- .text.triton_red_fused_mv_4 --------------------------
	.section	.text.triton_red_fused_mv_4,"ax",@progbits
	.sectionflags	@"SHF_BARRIERS=1"
	.align	128
        .global         triton_red_fused_mv_4
        .type           triton_red_fused_mv_4,@function
        .size           triton_red_fused_mv_4,(.L_x_1 - triton_red_fused_mv_4)
        .other          triton_red_fused_mv_4,@"STO_CUDA_ENTRY STV_DEFAULT"
triton_red_fused_mv_4:
.text.triton_red_fused_mv_4:
[----:B------:R-:W0:Y:S02]  /*0000*/  LDC R1, c[0x0][0x28] ;  /* 0x00000a00ff017b82 */ /* 0x000e240000000800 */
[----:B------:R-:W1:Y:S01]  /*0010*/  S2R R20, SR_TID.X ;  /* 0x0000000000147919 */ /* 0x000e620000002100 */
[----:B------:R-:W2:Y:S01]  /*0020*/  LDC.64 R16, c[0x0][0x210] ;  /* 0x00008400ff107b82 */ /* 0x000ea20000000a00 */
[----:B------:R-:W-:Y:S02]  /*0030*/  CS2R R8, SRZ ;  /* 0x0000000000087805 */ /* 0x000fe4000001ff00 */
[----:B------:R-:W-:Y:S01]  /*0040*/  CS2R R6, SRZ ;  /* 0x0000000000067805 */ /* 0x000fe2000001ff00 */
[----:B------:R-:W3:Y:S01]  /*0050*/  S2R R12, SR_CTAID.X ;  /* 0x00000000000c7919 */ /* 0x000ee20000002500 */
[----:B------:R-:W-:Y:S01]  /*0060*/  CS2R R10, SRZ ;  /* 0x00000000000a7805 */ /* 0x000fe2000001ff00 */
[----:B------:R-:W-:Y:S02]  /*0070*/  ULDC.64 UR6, c[0x0][0x208] ;  /* 0x0000820000067ab9 */ /* 0x000fe40000000a00 */
[----:B------:R-:W4:Y:S01]  /*0080*/  LDC.64 R18, c[0x0][0x218] ;  /* 0x00008600ff127b82 */ /* 0x000f220000000a00 */
[----:B-1----:R-:W-:Y:S01]  /*0090*/  IMAD.SHL.U32 R13, R20, 0x4, RZ ;  /* 0x00000004140d7824 */ /* 0x002fe200078e00ff */
[----:B---3--:R-:W-:-:S04]  /*00a0*/  ISETP.GE.AND P0, PT, R12, 0x80, PT ;  /* 0x000000800c00780c */ /* 0x008fc80003f06270 */
[----:B------:R-:W-:-:S04]  /*00b0*/  LOP3.LUT R3, R13, 0x7fc, RZ, 0xc0, !PT ;  /* 0x000007fc0d037812 */ /* 0x000fc800078ec0ff */
[C---:B------:R-:W-:Y:S01]  /*00c0*/  ISETP.GE.U32.AND P1, PT, R3.reuse, 0x6c0, PT ;  /* 0x000006c00300780c */ /* 0x040fe20003f26070 */
[----:B------:R-:W-:Y:S01]  /*00d0*/  IMAD R5, R12, 0x6c0, R3 ;  /* 0x000006c00c057824 */ /* 0x000fe200078e0203 */
[C---:B------:R-:W-:Y:S01]  /*00e0*/  ISETP.LT.U32.AND P0, PT, R3.reuse, 0x6c0, !P0 ;  /* 0x000006c00300780c */ /* 0x040fe20004701070 */
[----:B----4-:R-:W-:-:S04]  /*00f0*/  IMAD.WIDE.U32 R18, R3, 0x4, R18 ;  /* 0x0000000403127825 */ /* 0x010fc800078e0012 */
[----:B--2---:R-:W-:Y:S01]  /*0100*/  IMAD.WIDE R16, R5, 0x4, R16 ;  /* 0x0000000405107825 */ /* 0x004fe200078e0210 */
[----:B------:R-:W-:-:S06]  /*0110*/  CS2R R4, SRZ ;  /* 0x0000000000047805 */ /* 0x000fcc000001ff00 */
[----:B------:R-:W2:Y:S04]  /*0120*/  @!P1 LDG.E.EL.128 R4, desc[UR6][R18.64] ;  /* 0x0000000612049981 */ /* 0x000ea8000c2e1d00 */
[----:B------:R-:W3:Y:S01]  /*0130*/  @P0 LDG.E.EF.128 R8, desc[UR6][R16.64] ;  /* 0x0000000610080981 */ /* 0x000ee2000c0e1d00 */
[----:B------:R-:W1:Y:S01]  /*0140*/  S2UR UR5, SR_CgaCtaId ;  /* 0x00000000000579c3 */ /* 0x000e620000008800 */
[----:B------:R-:W-:Y:S02]  /*0150*/  UMOV UR4, 0x400 ;  /* 0x0000040000047882 */ /* 0x000fe40000000000 */
[----:B-1----:R-:W-:Y:S01]  /*0160*/  UPRMT UR4, UR5, 0x654, UR4 ;  /* 0x0000065405047896 */ /* 0x002fe20008000004 */
[----:B--2---:R-:W-:Y:S02]  /*0170*/  SEL R15, R4, RZ, !P1 ;  /* 0x000000ff040f7207 */ /* 0x004fe40004800000 */
[----:B------:R-:W-:-:S02]  /*0180*/  SEL R5, R5, RZ, !P1 ;  /* 0x000000ff05057207 */ /* 0x000fc40004800000 */
[----:B---3--:R-:W-:Y:S02]  /*0190*/  SEL R2, R9, RZ, P0 ;  /* 0x000000ff09027207 */ /* 0x008fe40000000000 */
[----:B------:R-:W-:Y:S02]  /*01a0*/  SEL R0, R8, RZ, P0 ;  /* 0x000000ff08007207 */ /* 0x000fe40000000000 */
[----:B------:R-:W-:Y:S01]  /*01b0*/  SEL R6, R6, RZ, !P1 ;  /* 0x000000ff06067207 */ /* 0x000fe20004800000 */
[----:B------:R-:W-:Y:S01]  /*01c0*/  FFMA R2, R2, R5, RZ ;  /* 0x0000000502027223 */ /* 0x000fe200000000ff */
[----:B------:R-:W-:Y:S01]  /*01d0*/  SEL R3, R10, RZ, P0 ;  /* 0x000000ff0a037207 */ /* 0x000fe20000000000 */
[----:B------:R-:W-:Y:S01]  /*01e0*/  FFMA R15, R0, R15, RZ ;  /* 0x0000000f000f7223 */ /* 0x000fe200000000ff */
[----:B------:R-:W-:Y:S02]  /*01f0*/  SEL R0, R11, RZ, P0 ;  /* 0x000000ff0b007207 */ /* 0x000fe40000000000 */
[----:B------:R-:W-:Y:S01]  /*0200*/  SEL R7, R7, RZ, !P1 ;  /* 0x000000ff07077207 */ /* 0x000fe20004800000 */
[----:B------:R-:W-:Y:S01]  /*0210*/  FFMA R3, R3, R6, RZ ;  /* 0x0000000603037223 */ /* 0x000fe200000000ff */
[----:B------:R-:W-:Y:S01]  /*0220*/  FADD R2, R2, R15 ;  /* 0x0000000f02027221 */ /* 0x000fe20000000000 */
[----:B------:R-:W-:-:S02]  /*0230*/  ISETP.GE.AND P1, PT, R20, 0x10, PT ;  /* 0x000000101400780c */ /* 0x000fc40003f26270 */
[----:B------:R-:W-:Y:S01]  /*0240*/  FFMA R0, R0, R7, RZ ;  /* 0x0000000700007223 */ /* 0x000fe200000000ff */
[----:B------:R-:W-:-:S04]  /*0250*/  FADD R3, R3, R2 ;  /* 0x0000000203037221 */ /* 0x000fc80000000000 */
[----:B------:R-:W-:-:S05]  /*0260*/  FADD R0, R0, R3 ;  /* 0x0000000300007221 */ /* 0x000fca0000000000 */
[----:B------:R-:W-:Y:S02]  /*0270*/  FSEL R0, R0, RZ, P0 ;  /* 0x000000ff00007208 */ /* 0x000fe40000000000 */
[----:B------:R-:W-:-:S03]  /*0280*/  LOP3.LUT P0, RZ, R20, 0x1f, RZ, 0xc0, !PT ;  /* 0x0000001f14ff7812 */ /* 0x000fc6000780c0ff */
[----:B------:R-:W1:Y:S02]  /*0290*/  SHFL.BFLY PT, R3, R0, 0x10, 0x1f ;  /* 0x0e001f0000037f89 */ /* 0x000e6400000e0000 */
[----:B-1----:R-:W-:Y:S01]  /*02a0*/  FADD R3, R0, R3 ;  /* 0x0000000300037221 */ /* 0x002fe20000000000 */
[----:B------:R-:W-:-:S04]  /*02b0*/  SHF.R.U32.HI R0, RZ, 0x3, R20 ;  /* 0x00000003ff007819 */ /* 0x000fc80000011614 */
[----:B------:R-:W1:Y:S01]  /*02c0*/  SHFL.BFLY PT, R2, R3, 0x8, 0x1f ;  /* 0x0d001f0003027f89 */ /* 0x000e6200000e0000 */
[----:B------:R-:W-:Y:S01]  /*02d0*/  LOP3.LUT R0, R0, 0x3c, RZ, 0xc0, !PT ;  /* 0x0000003c00007812 */ /* 0x000fe200078ec0ff */
[----:B-1----:R-:W-:-:S05]  /*02e0*/  FADD R2, R3, R2 ;  /* 0x0000000203027221 */ /* 0x002fca0000000000 */
[----:B------:R-:W1:Y:S02]  /*02f0*/  SHFL.BFLY PT, R5, R2, 0x4, 0x1f ;  /* 0x0c801f0002057f89 */ /* 0x000e6400000e0000 */
[----:B-1----:R-:W-:-:S05]  /*0300*/  FADD R5, R2, R5 ;  /* 0x0000000502057221 */ /* 0x002fca0000000000 */
[----:B------:R-:W1:Y:S02]  /*0310*/  SHFL.BFLY PT, R4, R5, 0x2, 0x1f ;  /* 0x0c401f0005047f89 */ /* 0x000e6400000e0000 */
[----:B-1----:R-:W-:-:S05]  /*0320*/  FADD R4, R5, R4 ;  /* 0x0000000405047221 */ /* 0x002fca0000000000 */
[----:B------:R-:W1:Y:S02]  /*0330*/  SHFL.BFLY PT, R7, R4, 0x1, 0x1f ;  /* 0x0c201f0004077f89 */ /* 0x000e6400000e0000 */
[----:B-1----:R-:W-:-:S05]  /*0340*/  FADD R7, R4, R7 ;  /* 0x0000000704077221 */ /* 0x002fca0000000000 */
[----:B------:R-:W-:Y:S01]  /*0350*/  @!P0 STS [R0+UR4], R7 ;  /* 0x0000000700008988 */ /* 0x000fe20008000804 */
[----:B------:R-:W-:Y:S01]  /*0360*/  BAR.SYNC.DEFER_BLOCKING 0x0 ;  /* 0x0000000000007b1d */ /* 0x000fe20000010000 */
[----:B------:R-:W-:-:S04]  /*0370*/  LOP3.LUT P0, RZ, R20, 0xf, RZ, 0xc0, !PT ;  /* 0x0000000f14ff7812 */ /* 0x000fc8000780c0ff */
[C---:B------:R-:W-:Y:S01]  /*0380*/  ISETP.LT.AND P0, PT, R20.reuse, 0x10, !P0 ;  /* 0x000000101400780c */ /* 0x040fe20004701270 */
[----:B------:R-:W1:Y:S01]  /*0390*/  @!P1 LDS R14, [R13+UR4] ;  /* 0x000000040d0e9984 */ /* 0x000e620008000800 */
[----:B------:R-:W-:-:S04]  /*03a0*/  LOP3.LUT P1, RZ, R20, 0x1ff, RZ, 0xc0, !PT ;  /* 0x000001ff14ff7812 */ /* 0x000fc8000782c0ff */
[----:B------:R-:W-:Y:S01]  /*03b0*/  ISETP.LT.AND P1, PT, R12, 0x80, !P1 ;  /* 0x000000800c00780c */ /* 0x000fe20004f21270 */
[----:B-1----:R-:W1:Y:S02]  /*03c0*/  SHFL.BFLY PT, R3, R14, 0x8, 0x1f ;  /* 0x0d001f000e037f89 */ /* 0x002e6400000e0000 */
[----:B-1----:R-:W-:-:S05]  /*03d0*/  FADD R3, R14, R3 ;  /* 0x000000030e037221 */ /* 0x002fca0000000000 */
[----:B------:R-:W1:Y:S02]  /*03e0*/  SHFL.BFLY PT, R2, R3, 0x4, 0x1f ;  /* 0x0c801f0003027f89 */ /* 0x000e6400000e0000 */
[----:B-1----:R-:W-:-:S05]  /*03f0*/  FADD R2, R3, R2 ;  /* 0x0000000203027221 */ /* 0x002fca0000000000 */
[----:B------:R-:W1:Y:S02]  /*0400*/  SHFL.BFLY PT, R5, R2, 0x2, 0x1f ;  /* 0x0c401f0002057f89 */ /* 0x000e6400000e0000 */
[----:B-1----:R-:W-:-:S05]  /*0410*/  FADD R5, R2, R5 ;  /* 0x0000000502057221 */ /* 0x002fca0000000000 */
[----:B------:R-:W1:Y:S02]  /*0420*/  SHFL.BFLY PT, R4, R5, 0x1, 0x1f ;  /* 0x0c201f0005047f89 */ /* 0x000e6400000e0000 */
[----:B-1----:R-:W-:-:S05]  /*0430*/  FADD R4, R5, R4 ;  /* 0x0000000405047221 */ /* 0x002fca0000000000 */
[----:B------:R1:W-:Y:S01]  /*0440*/  @P0 STS [R13+UR4], R4 ;  /* 0x000000040d000988 */ /* 0x0003e20008000804 */
[----:B------:R-:W-:Y:S06]  /*0450*/  BAR.SYNC.DEFER_BLOCKING 0x0 ;  /* 0x0000000000007b1d */ /* 0x000fec0000010000 */
[----:B-1----:R-:W-:Y:S05]  /*0460*/  @!P1 EXIT ;  /* 0x000000000000994d */ /* 0x002fea0003800000 */
[----:B------:R-:W0:Y:S01]  /*0470*/  LDS R5, [UR4] ;  /* 0x00000004ff057984 */ /* 0x000e220008000800 */
[----:B------:R-:W1:Y:S02]  /*0480*/  LDC.64 R2, c[0x0][0x220] ;  /* 0x00008800ff027b82 */ /* 0x000e640000000a00 */
[----:B-1----:R-:W-:-:S05]  /*0490*/  IMAD.WIDE R12, R12, 0x4, R2 ;  /* 0x000000040c0c7825 */ /* 0x002fca00078e0202 */
[----:B0-----:R-:W-:Y:S01]  /*04a0*/  STG.E desc[UR6][R12.64], R5 ;  /* 0x000000050c007986 */ /* 0x001fe2000c101906 */
[----:B------:R-:W-:Y:S05]  /*04b0*/  EXIT ;  /* 0x000000000000794d */ /* 0x000fea0003800000 */
.L_x_0:
[----:B------:R-:W-:-:S00]  /*04c0*/  BRA `(.L_x_0) ;  /* 0xfffffffc00fc7947 */ /* 0x000fc0000383ffff */
[----:B------:R-:W-:-:S00]  /*04d0*/  NOP ;  /* 0x0000000000007918 */ /* 0x000fc00000000000 */
        /* <DEDUP_REMOVED lines=10> */
.L_x_1:


//--------------------- .nv.shared.triton_red_fused_mv_4 --------------------------
	.section	.nv.shared.triton_red_fused_mv_4,"aw",@nobits
	.sectionflags	@""
	.align	16
	.zero		1024


//--------------------- .nv.constant0.triton_red_fused_mv_4 --------------------------
	.section	.nv.constant0.triton_red_fused_mv_4,"a",@progbits
	.sectionflags	@""
	.align	4
.nv.constant0.triton_red_fused_mv_4:
	.zero		560
